//
// Generated by NVIDIA NVVM Compiler
//
// Compiler Build ID: CL-36424714
// Cuda compilation tools, release 13.0, V13.0.88
// Based on NVVM 20.0.0
//

.version 9.0
.target sm_100
.address_size 64

	// .globl	_Z14addVectorsIntoPfS_S_i

.visible .entry _Z14addVectorsIntoPfS_S_i(
	.param .u64 .ptr .align 1 _Z14addVectorsIntoPfS_S_i_param_0,
	.param .u64 .ptr .align 1 _Z14addVectorsIntoPfS_S_i_param_1,
	.param .u64 .ptr .align 1 _Z14addVectorsIntoPfS_S_i_param_2,
	.param .u32 _Z14addVectorsIntoPfS_S_i_param_3
)
{
	.reg .pred 	%p<2>;
	.reg .b32 	%r<6>;
	.reg .b32 	%f<4>;
	.reg .b64 	%rd<11>;

	ld.param.u64 	%rd1, [_Z14addVectorsIntoPfS_S_i_param_0];
	ld.param.u64 	%rd2, [_Z14addVectorsIntoPfS_S_i_param_1];
	ld.param.u64 	%rd3, [_Z14addVectorsIntoPfS_S_i_param_2];
	ld.param.u32 	%r2, [_Z14addVectorsIntoPfS_S_i_param_3];
	mov.u32 	%r3, %tid.x;
	mov.u32 	%r4, %ctaid.x;
	mov.u32 	%r5, %ntid.x;
	mad.lo.s32 	%r1, %r4, %r5, %r3;
	setp.ge.s32 	%p1, %r1, %r2;
	@%p1 bra 	$L__BB0_2;
	cvta.to.global.u64 	%rd4, %rd2;
	cvta.to.global.u64 	%rd5, %rd3;
	cvta.to.global.u64 	%rd6, %rd1;
	mul.wide.s32 	%rd7, %r1, 4;
	add.s64 	%rd8, %rd4, %rd7;
	ld.global.f32 	%f1, [%rd8];
	add.s64 	%rd9, %rd5, %rd7;
	ld.global.f32 	%f2, [%rd9];
	add.f32 	%f3, %f1, %f2;
	add.s64 	%rd10, %rd6, %rd7;
	st.global.f32 	[%rd10], %f3;
$L__BB0_2:
	ret;

}


// ===== COMPILED SASS (sm_100) =====

	.target	sm_100

	.elftype	@"ET_EXEC"


//--------------------- .note.nv.tkinfo           --------------------------
	.section	.note.nv.tkinfo,"",@"SHT_NOTE"
	.sectionflags	@"SHF_NOTE_NV_TKINFO"
	.tkinfo
        /*0018*/ 	.word	0x00000002
        /*0030*/ 	.string	""
        /*0030*/ 	.string	"ptxas"
        /*0030*/ 	.string	"Cuda compilation tools, release 13.0, V13.0.88"
        /*0030*/ 	.string	"Build cuda_13.0.r13.0/compiler.36424714_0"
        /*0030*/ 	.string	"-arch sm_100 -m 64 "



//--------------------- .note.nv.cuinfo           --------------------------
	.section	.note.nv.cuinfo,"",@"SHT_NOTE"
	.sectionflags	@"SHF_NOTE_NV_CUINFO"
        /*0018*/ 	.short	0x0002
        /*001a*/ 	.short	0x0064
        /*001c*/ 	.short	0x0082
	.zero		2


//--------------------- .nv.info                  --------------------------
	.section	.nv.info,"",@"SHT_CUDA_INFO"
	.align	4


	//----- nvinfo : EIATTR_REGCOUNT
	.align		4
        /*0000*/ 	.byte	0x04, 0x2f
        /*0002*/ 	.short	(.L_1 - .L_0)
	.align		4
.L_0:
        /*0004*/ 	.word	index@(_Z14addVectorsIntoPfS_S_i)
        /*0008*/ 	.word	0x0000000c


	//----- nvinfo : EIATTR_FRAME_SIZE
	.align		4
.L_1:
        /*000c*/ 	.byte	0x04, 0x11
        /*000e*/ 	.short	(.L_3 - .L_2)
	.align		4
.L_2:
        /*0010*/ 	.word	index@(_Z14addVectorsIntoPfS_S_i)
        /*0014*/ 	.word	0x00000000


	//----- nvinfo : EIATTR_MIN_STACK_SIZE
	.align		4
.L_3:
        /*0018*/ 	.byte	0x04, 0x12
        /*001a*/ 	.short	(.L_5 - .L_4)
	.align		4
.L_4:
        /*001c*/ 	.word	index@(_Z14addVectorsIntoPfS_S_i)
        /*0020*/ 	.word	0x00000000
.L_5:


//--------------------- .nv.compat                --------------------------
	.section	.nv.compat,"",@"SHT_CUDA_COMPAT_INFO"
	.align	4
        /*0000*/ 	.byte	0x02, 0x09, 0x00, 0x00, 0x02, 0x02, 0x01, 0x00, 0x02, 0x05, 0x05, 0x00, 0x03, 0x07, 0x01, 0x01
        /*0010*/ 	.byte	0x02, 0x03, 0x00, 0x00, 0x02, 0x06, 0x01, 0x00, 0x04, 0x0b, 0x08, 0x00, 0x09, 0x00, 0x00, 0x00
        /*0020*/ 	.byte	0x00, 0x00, 0x00, 0x00


//--------------------- .nv.info._Z14addVectorsIntoPfS_S_i --------------------------
	.section	.nv.info._Z14addVectorsIntoPfS_S_i,"",@"SHT_CUDA_INFO"
	.sectionflags	@""
	.align	4


	//----- nvinfo : EIATTR_CUDA_API_VERSION
	.align		4
        /*0000*/ 	.byte	0x04, 0x37
        /*0002*/ 	.short	(.L_7 - .L_6)
.L_6:
        /*0004*/ 	.word	0x00000082


	//----- nvinfo : EIATTR_KPARAM_INFO
	.align		4
.L_7:
        /*0008*/ 	.byte	0x04, 0x17
        /*000a*/ 	.short	(.L_9 - .L_8)
.L_8:
        /*000c*/ 	.word	0x00000000
        /*0010*/ 	.short	0x0003
        /*0012*/ 	.short	0x0018
        /*0014*/ 	.byte	0x00, 0xf0, 0x11, 0x00


	//----- nvinfo : EIATTR_KPARAM_INFO
	.align		4
.L_9:
        /*0018*/ 	.byte	0x04, 0x17
        /*001a*/ 	.short	(.L_11 - .L_10)
.L_10:
        /*001c*/ 	.word	0x00000000
        /*0020*/ 	.short	0x0002
        /*0022*/ 	.short	0x0010
        /*0024*/ 	.byte	0x00, 0xf5, 0x21, 0x00


	//----- nvinfo : EIATTR_KPARAM_INFO
	.align		4
.L_11:
        /*0028*/ 	.byte	0x04, 0x17
        /*002a*/ 	.short	(.L_13 - .L_12)
.L_12:
        /*002c*/ 	.word	0x00000000
        /*0030*/ 	.short	0x0001
        /*0032*/ 	.short	0x0008
        /*0034*/ 	.byte	0x00, 0xf5, 0x21, 0x00


	//----- nvinfo : EIATTR_KPARAM_INFO
	.align		4
.L_13:
        /*0038*/ 	.byte	0x04, 0x17
        /*003a*/ 	.short	(.L_15 - .L_14)
.L_14:
        /*003c*/ 	.word	0x00000000
        /*0040*/ 	.short	0x0000
        /*0042*/ 	.short	0x0000
        /*0044*/ 	.byte	0x00, 0xf5, 0x21, 0x00


	//----- nvinfo : EIATTR_SPARSE_MMA_MASK
	.align		4
.L_15:
        /*0048*/ 	.byte	0x03, 0x50
        /*004a*/ 	.short	0x0000


	//----- nvinfo : EIATTR_MAXREG_COUNT
	.align		4
        /*004c*/ 	.byte	0x03, 0x1b
        /*004e*/ 	.short	0x00ff


	//----- nvinfo : EIATTR_MERCURY_ISA_VERSION
	.align		4
        /*0050*/ 	.byte	0x03, 0x5f
        /*0052*/ 	.short	0x0101


	//----- nvinfo : EIATTR_VRC_CTA_INIT_COUNT
	.align		4
        /*0054*/ 	.byte	0x02, 0x4a
	.zero		1
	.zero		1


	//----- nvinfo : EIATTR_EXIT_INSTR_OFFSETS
	.align		4
        /*0058*/ 	.byte	0x04, 0x1c
        /*005a*/ 	.short	(.L_17 - .L_16)


	//   ....[0]....
.L_16:
        /*005c*/ 	.word	0x00000070


	//   ....[1]....
        /*0060*/ 	.word	0x00000130


	//----- nvinfo : EIATTR_CBANK_PARAM_SIZE
	.align		4
.L_17:
        /*0064*/ 	.byte	0x03, 0x19
        /*0066*/ 	.short	0x001c


	//----- nvinfo : EIATTR_PARAM_CBANK
	.align		4
        /*0068*/ 	.byte	0x04, 0x0a
        /*006a*/ 	.short	(.L_19 - .L_18)
	.align		4
.L_18:
        /*006c*/ 	.word	index@(.nv.constant0._Z14addVectorsIntoPfS_S_i)
        /*0070*/ 	.short	0x0380
        /*0072*/ 	.short	0x001c


	//----- nvinfo : EIATTR_SW_WAR
	.align		4
.L_19:
        /*0074*/ 	.byte	0x04, 0x36
        /*0076*/ 	.short	(.L_21 - .L_20)
.L_20:
        /*0078*/ 	.word	0x00000008
.L_21:


//--------------------- .nv.callgraph             --------------------------
	.section	.nv.callgraph,"",@"SHT_CUDA_CALLGRAPH"
	.align	4
	.sectionentsize	8
	.align		4
        /*0000*/ 	.word	0x00000000
	.align		4
        /*0004*/ 	.word	0xffffffff
	.align		4
        /*0008*/ 	.word	0x00000000
	.align		4
        /*000c*/ 	.word	0xfffffffe
	.align		4
        /*0010*/ 	.word	0x00000000
	.align		4
        /*0014*/ 	.word	0xfffffffd
	.align		4
        /*0018*/ 	.word	0x00000000
	.align		4
        /*001c*/ 	.word	0xfffffffc


//--------------------- .text._Z14addVectorsIntoPfS_S_i --------------------------
	.section	.text._Z14addVectorsIntoPfS_S_i,"ax",@progbits
	.align	128
        .global         _Z14addVectorsIntoPfS_S_i
        .type           _Z14addVectorsIntoPfS_S_i,@function
        .size           _Z14addVectorsIntoPfS_S_i,(.L_x_1 - _Z14addVectorsIntoPfS_S_i)
        .other          _Z14addVectorsIntoPfS_S_i,@"STO_CUDA_ENTRY STV_DEFAULT"
_Z14addVectorsIntoPfS_S_i:
.text._Z14addVectorsIntoPfS_S_i:
[----:B------:R-:W-:Y:S01]  /*0000*/  LDC R1, c[0x0][0x37c] ;  /* 0x0000df00ff017b82 */ /* 0x000fe20000000800 */
[----:B------:R-:W0:Y:S07]  /*0010*/  S2R R9, SR_TID.X ;  /* 0x0000000000097919 */ /* 0x000e2e0000002100 */
[----:B------:R-:W0:Y:S01]  /*0020*/  S2UR UR4, SR_CTAID.X ;  /* 0x00000000000479c3 */ /* 0x000e220000002500 */
[----:B------:R-:W1:Y:S07]  /*0030*/  LDCU UR5, c[0x0][0x398] ;  /* 0x00007300ff0577ac */ /* 0x000e6e0008000800 */
[----:B------:R-:W0:Y:S02]  /*0040*/  LDC R0, c[0x0][0x360] ;  /* 0x0000d800ff007b82 */ /* 0x000e240000000800 */
[----:B0-----:R-:W-:-:S05]  /*0050*/  IMAD R9, R0, UR4, R9 ;  /* 0x0000000400097c24 */ /* 0x001fca000f8e0209 */
[----:B-1----:R-:W-:-:S13]  /*0060*/  ISETP.GE.AND P0, PT, R9, UR5, PT ;  /* 0x0000000509007c0c */ /* 0x002fda000bf06270 */
[----:B------:R-:W-:Y:S05]  /*0070*/  @P0 EXIT ;  /* 0x000000000000094d */ /* 0x000fea0003800000 */
[----:B------:R-:W0:Y:S01]  /*0080*/  LDC.64 R2, c[0x0][0x388] ;  /* 0x0000e200ff027b82 */ /* 0x000e220000000a00 */
[----:B------:R-:W1:Y:S07]  /*0090*/  LDCU.64 UR4, c[0x0][0x358] ;  /* 0x00006b00ff0477ac */ /* 0x000e6e0008000a00 */
[----:B------:R-:W2:Y:S08]  /*00a0*/  LDC.64 R4, c[0x0][0x390] ;  /* 0x0000e400ff047b82 */ /* 0x000eb00000000a00 */
[----:B------:R-:W3:Y:S01]  /*00b0*/  LDC.64 R6, c[0x0][0x380] ;  /* 0x0000e000ff067b82 */ /* 0x000ee20000000a00 */
[----:B0-----:R-:W-:-:S06]  /*00c0*/  IMAD.WIDE R2, R9, 0x4, R2 ;  /* 0x0000000409027825 */ /* 0x001fcc00078e0202 */
[----:B-1----:R-:W4:Y:S01]  /*00d0*/  LDG.E R2, desc[UR4][R2.64] ;  /* 0x0000000402027981 */ /* 0x002f22000c1e1900 */
[----:B--2---:R-:W-:-:S06]  /*00e0*/  IMAD.WIDE R4, R9, 0x4, R4 ;  /* 0x0000000409047825 */ /* 0x004fcc00078e0204 */
[----:B------:R-:W4:Y:S01]  /*00f0*/  LDG.E R5, desc[UR4][R4.64] ;  /* 0x0000000404057981 */ /* 0x000f22000c1e1900 */
[----:B---3--:R-:W-:-:S04]  /*0100*/  IMAD.WIDE R6, R9, 0x4, R6 ;  /* 0x0000000409067825 */ /* 0x008fc800078e0206 */
[----:B----4-:R-:W-:-:S05]  /*0110*/  FADD R9, R2, R5 ;  /* 0x0000000502097221 */ /* 0x010fca0000000000 */
[----:B------:R-:W-:Y:S01]  /*0120*/  STG.E desc[UR4][R6.64], R9 ;  /* 0x0000000906007986 */ /* 0x000fe2000c101904 */
[----:B------:R-:W-:Y:S05]  /*0130*/  EXIT ;  /* 0x000000000000794d */ /* 0x000fea0003800000 */
.L_x_0:
[----:B------:R-:W-:-:S00]  /*0140*/  BRA `(.L_x_0) ;  /* 0xfffffffc00fc7947 */ /* 0x000fc0000383ffff */
[----:B------:R-:W-:-:S00]  /*0150*/  NOP ;  /* 0x0000000000007918 */ /* 0x000fc00000000000 */
        /* <DEDUP_REMOVED lines=10> */
.L_x_1:


//--------------------- .nv.shared.reserved.0     --------------------------
	.section	.nv.shared.reserved.0,"aw",@nobits
	.weak		__nv_reservedSMEM_offset_0_alias
	.size		__nv_reservedSMEM_offset_0_alias, 0, 64
	.other		__nv_reservedSMEM_offset_0_alias,@"STO_CUDA_RESERVED_SHARED STV_DEFAULT"
__nv_reservedSMEM_offset_0_alias:
	.zero		0
	.zero		64


//--------------------- .nv.constant0._Z14addVectorsIntoPfS_S_i --------------------------
	.section	.nv.constant0._Z14addVectorsIntoPfS_S_i,"a",@progbits
	.sectionflags	@""
	.align	4
.nv.constant0._Z14addVectorsIntoPfS_S_i:
	.zero		924


//--------------------- SYMBOLS --------------------------

	.type		.nv.reservedSmem.offset0,@object
	.size		.nv.reservedSmem.offset0,0x4
